	.headerflags	@"EF_CUDA_TEXMODE_UNIFIED EF_CUDA_64BIT_ADDRESS EF_CUDA_ACCELERATORS EF_CUDA_SM90 EF_CUDA_VIRTUAL_SM(EF_CUDA_SM90)"
	.elftype	@"ET_EXEC"


//--------------------- .nv.info                  --------------------------
	.section	.nv.info,"",@"SHT_CUDA_INFO"
	.align	4


	//----- nvinfo : EIATTR_REGCOUNT
	.align		4
        /*0000*/ 	.byte	0x04, 0x2f
        /*0002*/ 	.short	(.L_3 - .L_2)
	.align		4
.L_2:
        /*0004*/ 	.word	index@(triton_poi_fused__native_batch_norm_legit_no_training_relu_41)
        /*0008*/ 	.word	0x00000016


	//----- nvinfo : EIATTR_MIN_STACK_SIZE
	.align		4
.L_3:
        /*000c*/ 	.byte	0x04, 0x12
        /*000e*/ 	.short	(.L_5 - .L_4)
	.align		4
.L_4:
        /*0010*/ 	.word	index@(triton_poi_fused__native_batch_norm_legit_no_training_relu_41)
        /*0014*/ 	.word	0x00000000


	//----- nvinfo : EIATTR_FRAME_SIZE
	.align		4
.L_5:
        /*0018*/ 	.byte	0x04, 0x11
        /*001a*/ 	.short	(.L_7 - .L_6)
	.align		4
.L_6:
        /*001c*/ 	.word	index@(triton_poi_fused__native_batch_norm_legit_no_training_relu_41)
        /*0020*/ 	.word	0x00000000


	//----- nvinfo : EIATTR_MIN_STACK_SIZE
	.align		4
.L_7:
        /*0024*/ 	.byte	0x04, 0x12
        /*0026*/ 	.short	(.L_9 - .L_8)
	.align		4
.L_8:
        /*0028*/ 	.word	index@(triton_poi_fused__native_batch_norm_legit_no_training_relu_41)
        /*002c*/ 	.word	0x00000000
.L_9:


//--------------------- .nv.info.triton_poi_fused__native_batch_norm_legit_no_training_relu_41 --------------------------
	.section	.nv.info.triton_poi_fused__native_batch_norm_legit_no_training_relu_41,"",@"SHT_CUDA_INFO"
	.sectionflags	@""
	.align	4


	//----- nvinfo : EIATTR_CUDA_API_VERSION
	.align		4
        /*0000*/ 	.byte	0x04, 0x37
        /*0002*/ 	.short	(.L_11 - .L_10)
.L_10:
        /*0004*/ 	.word	0x0000007c


	//----- nvinfo : EIATTR_KPARAM_INFO
	.align		4
.L_11:
        /*0008*/ 	.byte	0x04, 0x17
        /*000a*/ 	.short	(.L_13 - .L_12)
.L_12:
        /*000c*/ 	.word	0x00000000
        /*0010*/ 	.short	0x0006
        /*0012*/ 	.short	0x0030
        /*0014*/ 	.byte	0x00, 0xf0, 0x11, 0x00


	//----- nvinfo : EIATTR_KPARAM_INFO
	.align		4
.L_13:
        /*0018*/ 	.byte	0x04, 0x17
        /*001a*/ 	.short	(.L_15 - .L_14)
.L_14:
        /*001c*/ 	.word	0x00000000
        /*0020*/ 	.short	0x0005
        /*0022*/ 	.short	0x0028
        /*0024*/ 	.byte	0x00, 0xf4, 0x21, 0x00


	//----- nvinfo : EIATTR_KPARAM_INFO
	.align		4
.L_15:
        /*0028*/ 	.byte	0x04, 0x17
        /*002a*/ 	.short	(.L_17 - .L_16)
.L_16:
        /*002c*/ 	.word	0x00000000
        /*0030*/ 	.short	0x0004
        /*0032*/ 	.short	0x0020
        /*0034*/ 	.byte	0x00, 0xf4, 0x21, 0x00


	//----- nvinfo : EIATTR_KPARAM_INFO
	.align		4
.L_17:
        /*0038*/ 	.byte	0x04, 0x17
        /*003a*/ 	.short	(.L_19 - .L_18)
.L_18:
        /*003c*/ 	.word	0x00000000
        /*0040*/ 	.short	0x0003
        /*0042*/ 	.short	0x0018
        /*0044*/ 	.byte	0x00, 0xf4, 0x21, 0x00


	//----- nvinfo : EIATTR_KPARAM_INFO
	.align		4
.L_19:
        /*0048*/ 	.byte	0x04, 0x17
        /*004a*/ 	.short	(.L_21 - .L_20)
.L_20:
        /*004c*/ 	.word	0x00000000
        /*0050*/ 	.short	0x0002
        /*0052*/ 	.short	0x0010
        /*0054*/ 	.byte	0x00, 0xf4, 0x21, 0x00


	//----- nvinfo : EIATTR_KPARAM_INFO
	.align		4
.L_21:
        /*0058*/ 	.byte	0x04, 0x17
        /*005a*/ 	.short	(.L_23 - .L_22)
.L_22:
        /*005c*/ 	.word	0x00000000
        /*0060*/ 	.short	0x0001
        /*0062*/ 	.short	0x0008
        /*0064*/ 	.byte	0x00, 0xf4, 0x21, 0x00


	//----- nvinfo : EIATTR_KPARAM_INFO
	.align		4
.L_23:
        /*0068*/ 	.byte	0x04, 0x17
        /*006a*/ 	.short	(.L_25 - .L_24)
.L_24:
        /*006c*/ 	.word	0x00000000
        /*0070*/ 	.short	0x0000
        /*0072*/ 	.short	0x0000
        /*0074*/ 	.byte	0x00, 0xf4, 0x21, 0x00


	//----- nvinfo : EIATTR_SPARSE_MMA_MASK
	.align		4
.L_25:
        /*0078*/ 	.byte	0x03, 0x50
        /*007a*/ 	.short	0x0000


	//----- nvinfo : EIATTR_MAXREG_COUNT
	.align		4
        /*007c*/ 	.byte	0x03, 0x1b
        /*007e*/ 	.short	0x00ff


	//----- nvinfo : EIATTR_EXIT_INSTR_OFFSETS
	.align		4
        /*0080*/ 	.byte	0x04, 0x1c
        /*0082*/ 	.short	(.L_27 - .L_26)


	//   ....[0]....
.L_26:
        /*0084*/ 	.word	0x00000410


	//   ....[1]....
        /*0088*/ 	.word	0x00000430


	//----- nvinfo : EIATTR_REQNTID
	.align		4
.L_27:
        /*008c*/ 	.byte	0x04, 0x10
        /*008e*/ 	.short	(.L_29 - .L_28)
.L_28:
        /*0090*/ 	.word	0x00000100
        /*0094*/ 	.word	0x00000001
        /*0098*/ 	.word	0x00000001


	//----- nvinfo : EIATTR_CBANK_PARAM_SIZE
	.align		4
.L_29:
        /*009c*/ 	.byte	0x03, 0x19
        /*009e*/ 	.short	0x0034


	//----- nvinfo : EIATTR_PARAM_CBANK
	.align		4
        /*00a0*/ 	.byte	0x04, 0x0a
        /*00a2*/ 	.short	(.L_31 - .L_30)
	.align		4
.L_30:
        /*00a4*/ 	.word	index@(.nv.constant0.triton_poi_fused__native_batch_norm_legit_no_training_relu_41)
        /*00a8*/ 	.short	0x0210
        /*00aa*/ 	.short	0x0034


	//----- nvinfo : EIATTR_SW_WAR
	.align		4
.L_31:
        /*00ac*/ 	.byte	0x04, 0x36
        /*00ae*/ 	.short	(.L_33 - .L_32)
.L_32:
        /*00b0*/ 	.word	0x00000008
.L_33:


//--------------------- .nv.callgraph             --------------------------
	.section	.nv.callgraph,"",@"SHT_CUDA_CALLGRAPH"
	.align	4
	.sectionentsize	8
	.align		4
        /*0000*/ 	.word	0x00000000
	.align		4
        /*0004*/ 	.word	0xffffffff
	.align		4
        /*0008*/ 	.word	0x00000000
	.align		4
        /*000c*/ 	.word	0xfffffffe
	.align		4
        /*0010*/ 	.word	0x00000000
	.align		4
        /*0014*/ 	.word	0xfffffffd
	.align		4
        /*0018*/ 	.word	0x00000000
	.align		4
        /*001c*/ 	.word	0xfffffffc


//--------------------- .nv.constant4             --------------------------
	.section	.nv.constant4,"a",@progbits
	.align	8
	.align		8
.nv.constant4:
        /*0000*/ 	.dword	_$_str
	.align		8
        /*0008*/ 	.dword	_$_str_$_2


//--------------------- .text.triton_poi_fused__native_batch_norm_legit_no_training_relu_41 --------------------------
	.section	.text.triton_poi_fused__native_batch_norm_legit_no_training_relu_41,"ax",@progbits
	.align	128
        .global         triton_poi_fused__native_batch_norm_legit_no_training_relu_41
        .type           triton_poi_fused__native_batch_norm_legit_no_training_relu_41,@function
        .size           triton_poi_fused__native_batch_norm_legit_no_training_relu_41,(.L_x_1 - triton_poi_fused__native_batch_norm_legit_no_training_relu_41)
        .other          triton_poi_fused__native_batch_norm_legit_no_training_relu_41,@"STO_CUDA_ENTRY STV_DEFAULT"
triton_poi_fused__native_batch_norm_legit_no_training_relu_41:
.text.triton_poi_fused__native_batch_norm_legit_no_training_relu_41:
[----:B------:R-:W0:Y:S01]  /*0000*/  LDC R1, c[0x0][0x28] ;  /* 0x00000a00ff017b82 */ /* 0x000e220000000800 */
[----:B------:R-:W1:Y:S07]  /*0010*/  S2R R0, SR_TID.X ;  /* 0x0000000000007919 */ /* 0x000e6e0000002100 */
[----:B------:R-:W2:Y:S01]  /*0020*/  LDC.64 R8, c[0x0][0x220] ;  /* 0x00008800ff087b82 */ /* 0x000ea20000000a00 */
[----:B------:R-:W-:Y:S01]  /*0030*/  ULDC.64 UR4, c[0x0][0x208] ;  /* 0x0000820000047ab9 */ /* 0x000fe20000000a00 */
[----:B------:R-:W3:Y:S06]  /*0040*/  S2R R3, SR_CTAID.X ;  /* 0x0000000000037919 */ /* 0x000eec0000002500 */
[----:B------:R-:W4:Y:S08]  /*0050*/  LDC.64 R12, c[0x0][0x210] ;  /* 0x00008400ff0c7b82 */ /* 0x000f300000000a00 */
[----:B------:R-:W5:Y:S08]  /*0060*/  LDC.64 R14, c[0x0][0x218] ;  /* 0x00008600ff0e7b82 */ /* 0x000f700000000a00 */
[----:B------:R-:W5:Y:S01]  /*0070*/  LDC.64 R16, c[0x0][0x228] ;  /* 0x00008a00ff107b82 */ /* 0x000f620000000a00 */
[----:B-1----:R-:W-:-:S07]  /*0080*/  SHF.L.U32 R0, R0, 0x1, RZ ;  /* 0x0000000100007819 */ /* 0x002fce00000006ff */
[----:B------:R-:W1:Y:S01]  /*0090*/  LDC.64 R18, c[0x0][0x230] ;  /* 0x00008c00ff127b82 */ /* 0x000e620000000a00 */
[----:B------:R-:W-:-:S04]  /*00a0*/  LOP3.LUT R0, R0, 0x1fe, RZ, 0xc0, !PT ;  /* 0x000001fe00007812 */ /* 0x000fc800078ec0ff */
[----:B---3--:R-:W-:-:S04]  /*00b0*/  LEA R0, R3, R0, 0x9 ;  /* 0x0000000003007211 */ /* 0x008fc800078e48ff */
[C---:B------:R-:W-:Y:S01]  /*00c0*/  ISETP.GE.AND P0, PT, R0.reuse, 0xa8c00, PT ;  /* 0x000a8c000000780c */ /* 0x040fe20003f06270 */
[----:B------:R-:W-:-:S05]  /*00d0*/  IMAD.HI R2, R0, 0x2aaaaaab, RZ ;  /* 0x2aaaaaab00027827 */ /* 0x000fca00078e02ff */
[----:B------:R-:W-:-:S04]  /*00e0*/  SHF.R.U32.HI R3, RZ, 0x1f, R2 ;  /* 0x0000001fff037819 */ /* 0x000fc80000011602 */
[----:B------:R-:W-:-:S05]  /*00f0*/  LEA.HI R3, R2, R3, RZ, 0x1b ;  /* 0x0000000302037211 */ /* 0x000fca00078fd8ff */
[----:B------:R-:W-:Y:S01]  /*0100*/  IMAD R11, R3, -0xc0, R0 ;  /* 0xffffff40030b7824 */ /* 0x000fe200078e0200 */
[----:B------:R-:W-:-:S03]  /*0110*/  CS2R R2, SRZ ;  /* 0x0000000000027805 */ /* 0x000fc6000001ff00 */
[----:B--2---:R-:W-:-:S05]  /*0120*/  IMAD.WIDE R8, R11, 0x4, R8 ;  /* 0x000000040b087825 */ /* 0x004fca00078e0208 */
[----:B------:R2:W3:Y:S01]  /*0130*/  @!P0 LDG.E.EL.64 R2, desc[UR4][R8.64] ;  /* 0x0000000408028981 */ /* 0x0004e2000c2e1b00 */
[----:B------:R-:W-:Y:S02]  /*0140*/  CS2R R4, SRZ ;  /* 0x0000000000047805 */ /* 0x000fe4000001ff00 */
[----:B------:R-:W-:Y:S01]  /*0150*/  CS2R R6, SRZ ;  /* 0x0000000000067805 */ /* 0x000fe2000001ff00 */
[----:B----4-:R-:W-:-:S04]  /*0160*/  IMAD.WIDE R12, R0, 0x4, R12 ;  /* 0x00000004000c7825 */ /* 0x010fc800078e020c */
[C---:B-----5:R-:W-:Y:S01]  /*0170*/  IMAD.WIDE R14, R11.reuse, 0x4, R14 ;  /* 0x000000040b0e7825 */ /* 0x060fe200078e020e */
[----:B------:R-:W4:Y:S01]  /*0180*/  @!P0 LDG.E.64 R4, desc[UR4][R12.64] ;  /* 0x000000040c048981 */ /* 0x000f22000c1e1b00 */
[----:B--2---:R-:W-:Y:S02]  /*0190*/  CS2R R8, SRZ ;  /* 0x0000000000087805 */ /* 0x004fe4000001ff00 */
[C---:B0-----:R-:W-:Y:S01]  /*01a0*/  IMAD.WIDE R16, R11.reuse, 0x4, R16 ;  /* 0x000000040b107825 */ /* 0x041fe200078e0210 */
[----:B------:R0:W4:Y:S03]  /*01b0*/  @!P0 LDG.E.EL.64 R6, desc[UR4][R14.64] ;  /* 0x000000040e068981 */ /* 0x000126000c2e1b00 */
[----:B-1----:R-:W-:Y:S01]  /*01c0*/  IMAD.WIDE R18, R11, 0x4, R18 ;  /* 0x000000040b127825 */ /* 0x002fe200078e0212 */
[----:B------:R-:W-:-:S04]  /*01d0*/  CS2R R10, SRZ ;  /* 0x00000000000a7805 */ /* 0x000fc8000001ff00 */
[----:B------:R-:W2:Y:S04]  /*01e0*/  @!P0 LDG.E.EL.64 R8, desc[UR4][R18.64] ;  /* 0x0000000412088981 */ /* 0x000ea8000c2e1b00 */
[----:B------:R-:W2:Y:S01]  /*01f0*/  @!P0 LDG.E.EL.64 R10, desc[UR4][R16.64] ;  /* 0x00000004100a8981 */ /* 0x000ea2000c2e1b00 */
[----:B0-----:R-:W-:Y:S01]  /*0200*/  HFMA2.MMA R14, -RZ, RZ, 1.625, 0 ;  /* 0x3e800000ff0e7435 */ /* 0x001fe200000001ff */
[----:B---3--:R-:W-:Y:S01]  /*0210*/  FADD R2, R2, 0.0010000000474974513054 ;  /* 0x3a83126f02027421 */ /* 0x008fe20000000000 */
[----:B------:R-:W-:-:S03]  /*0220*/  FADD R3, R3, 0.0010000000474974513054 ;  /* 0x3a83126f03037421 */ /* 0x000fc60000000000 */
[----:B------:R-:W0:Y:S08]  /*0230*/  MUFU.SQRT R12, R2 ;  /* 0x00000002000c7308 */ /* 0x000e300000002000 */
[----:B------:R1:W3:Y:S01]  /*0240*/  MUFU.SQRT R13, R3 ;  /* 0x00000003000d7308 */ /* 0x0002e20000002000 */
[C---:B0-----:R-:W-:Y:S02]  /*0250*/  FSETP.GT.AND P1, PT, R12.reuse, 8.50705917302346158658e+37, PT ;  /* 0x7e8000000c00780b */ /* 0x041fe40003f24000 */
[----:B------:R-:W-:Y:S01]  /*0260*/  FSETP.GEU.AND P3, PT, R12, 1.175494350822287508e-38, PT ;  /* 0x008000000c00780b */ /* 0x000fe20003f6e000 */
[----:B-1----:R-:W0:Y:S01]  /*0270*/  LDC.64 R2, c[0x0][0x238] ;  /* 0x00008e00ff027b82 */ /* 0x002e220000000a00 */
[----:B---3--:R-:W-:-:S02]  /*0280*/  FSETP.GT.AND P2, PT, R13, 8.50705917302346158658e+37, PT ;  /* 0x7e8000000d00780b */ /* 0x008fc40003f44000 */
[----:B------:R-:W-:-:S07]  /*0290*/  FSETP.GEU.AND P4, PT, R13, 1.175494350822287508e-38, PT ;  /* 0x008000000d00780b */ /* 0x000fce0003f8e000 */
[----:B------:R-:W-:-:S04]  /*02a0*/  @P1 FMUL R12, R12, 0.25 ;  /* 0x3e8000000c0c1820 */ /* 0x000fc80000400000 */
[----:B------:R-:W-:Y:S01]  /*02b0*/  @!P3 FMUL R12, R12, 16777216 ;  /* 0x4b8000000c0cb820 */ /* 0x000fe20000400000 */
[----:B------:R-:W-:-:S04]  /*02c0*/  @P2 FMUL R13, R13, 0.25 ;  /* 0x3e8000000d0d2820 */ /* 0x000fc80000400000 */
[----:B------:R-:W-:Y:S01]  /*02d0*/  @!P4 FMUL R13, R13, 16777216 ;  /* 0x4b8000000d0dc820 */ /* 0x000fe20000400000 */
[----:B------:R-:W1:Y:S01]  /*02e0*/  MUFU.RCP R12, R12 ;  /* 0x0000000c000c7308 */ /* 0x000e620000001000 */
[----:B------:R-:W-:-:S07]  /*02f0*/  FSEL R15, R14, 1, P1 ;  /* 0x3f8000000e0f7808 */ /* 0x000fce0000800000 */
[----:B------:R-:W3:Y:S01]  /*0300*/  MUFU.RCP R13, R13 ;  /* 0x0000000d000d7308 */ /* 0x000ee20000001000 */
[----:B------:R-:W-:Y:S01]  /*0310*/  FSEL R14, R14, 1, P2 ;  /* 0x3f8000000e0e7808 */ /* 0x000fe20001000000 */
[----:B------:R-:W-:-:S04]  /*0320*/  @!P3 FMUL R15, R15, 16777216 ;  /* 0x4b8000000f0fb820 */ /* 0x000fc80000400000 */
[----:B------:R-:W-:Y:S01]  /*0330*/  @!P4 FMUL R14, R14, 16777216 ;  /* 0x4b8000000e0ec820 */ /* 0x000fe20000400000 */
[----:B----4-:R-:W-:Y:S01]  /*0340*/  FADD R5, -R7, R5 ;  /* 0x0000000507057221 */ /* 0x010fe20000000100 */
[----:B------:R-:W-:Y:S01]  /*0350*/  FADD R4, -R6, R4 ;  /* 0x0000000406047221 */ /* 0x000fe20000000100 */
[----:B-1----:R-:W-:Y:S01]  /*0360*/  FMUL R15, R12, R15 ;  /* 0x0000000f0c0f7220 */ /* 0x002fe20000400000 */
[----:B---3--:R-:W-:-:S03]  /*0370*/  FMUL R14, R13, R14 ;  /* 0x0000000e0d0e7220 */ /* 0x008fc60000400000 */
[----:B------:R-:W-:Y:S01]  /*0380*/  FMUL R15, R4, R15 ;  /* 0x0000000f040f7220 */ /* 0x000fe20000400000 */
[----:B------:R-:W-:-:S03]  /*0390*/  FMUL R14, R5, R14 ;  /* 0x0000000e050e7220 */ /* 0x000fc60000400000 */
[----:B--2---:R-:W-:Y:S01]  /*03a0*/  FFMA R8, R15, R10, R8 ;  /* 0x0000000a0f087223 */ /* 0x004fe20000000008 */
[----:B------:R-:W-:-:S04]  /*03b0*/  FFMA R9, R14, R11, R9 ;  /* 0x0000000b0e097223 */ /* 0x000fc80000000009 */
[----:B------:R-:W-:Y:S02]  /*03c0*/  FSETP.GEU.AND P1, PT, R8, RZ, PT ;  /* 0x000000ff0800720b */ /* 0x000fe40003f2e000 */
[C---:B------:R-:W-:Y:S01]  /*03d0*/  FSETP.GEU.AND P2, PT, R9.reuse, RZ, PT ;  /* 0x000000ff0900720b */ /* 0x040fe20003f4e000 */
[----:B0-----:R-:W-:Y:S01]  /*03e0*/  IMAD.WIDE R2, R0, 0x4, R2 ;  /* 0x0000000400027825 */ /* 0x001fe200078e0202 */
[----:B------:R-:W-:Y:S02]  /*03f0*/  FSEL R8, R8, RZ, P1 ;  /* 0x000000ff08087208 */ /* 0x000fe40000800000 */
[----:B------:R-:W-:Y:S01]  /*0400*/  FSEL R9, R9, RZ, P2 ;  /* 0x000000ff09097208 */ /* 0x000fe20001000000 */
[----:B------:R-:W-:Y:S08]  /*0410*/  @P0 EXIT ;  /* 0x000000000000094d */ /* 0x000ff00003800000 */
[----:B------:R-:W-:Y:S01]  /*0420*/  STG.E.64 desc[UR4][R2.64], R8 ;  /* 0x0000000802007986 */ /* 0x000fe2000c101b04 */
[----:B------:R-:W-:Y:S05]  /*0430*/  EXIT ;  /* 0x000000000000794d */ /* 0x000fea0003800000 */
.L_x_0:
[----:B------:R-:W-:-:S00]  /*0440*/  BRA `(.L_x_0) ;  /* 0xfffffffc00fc7947 */ /* 0x000fc0000383ffff */
[----:B------:R-:W-:-:S00]  /*0450*/  NOP ;  /* 0x0000000000007918 */ /* 0x000fc00000000000 */
        /* <DEDUP_REMOVED lines=10> */
.L_x_1:


//--------------------- .nv.global.init           --------------------------
	.section	.nv.global.init,"aw",@progbits
.nv.global.init:
	.type		_$_str,@object
	.size		_$_str,(_$_str_$_2 - _$_str)
_$_str:
        /*0000*/ 	.byte	0x5f, 0x5f, 0x43, 0x55, 0x44, 0x41, 0x5f, 0x46, 0x54, 0x5a, 0x00
	.type		_$_str_$_2,@object
	.size		_$_str_$_2,(.L_1 - _$_str_$_2)
_$_str_$_2:
        /*000b*/ 	.byte	0x5f, 0x5f, 0x43, 0x55, 0x44, 0x41, 0x5f, 0x50, 0x52, 0x45, 0x43, 0x5f, 0x53, 0x51, 0x52, 0x54
        /*001b*/ 	.byte	0x00
.L_1:


//--------------------- .nv.constant0.triton_poi_fused__native_batch_norm_legit_no_training_relu_41 --------------------------
	.section	.nv.constant0.triton_poi_fused__native_batch_norm_legit_no_training_relu_41,"a",@progbits
	.sectionflags	@""
	.align	4
.nv.constant0.triton_poi_fused__native_batch_norm_legit_no_training_relu_41:
	.zero		580
